//
// Generated by NVIDIA NVVM Compiler
//
// Compiler Build ID: CL-36424714
// Cuda compilation tools, release 13.0, V13.0.88
// Based on NVVM 20.0.0
//

.version 9.0
.target sm_100
.address_size 64

	// .globl	_Z12assign_statePh

.visible .entry _Z12assign_statePh(
	.param .u64 .ptr .align 1 _Z12assign_statePh_param_0
)
{
	.reg .b16 	%rs<2>;
	.reg .b32 	%r<2>;
	.reg .b64 	%rd<5>;

	ld.param.u64 	%rd1, [_Z12assign_statePh_param_0];
	cvta.to.global.u64 	%rd2, %rd1;
	mov.u32 	%r1, %tid.x;
	cvt.u64.u32 	%rd3, %r1;
	add.s64 	%rd4, %rd2, %rd3;
	mov.b16 	%rs1, 42;
	st.global.u8 	[%rd4], %rs1;
	ret;

}


// ===== COMPILED SASS (sm_100) =====

	.target	sm_100

	.elftype	@"ET_EXEC"


//--------------------- .note.nv.tkinfo           --------------------------
	.section	.note.nv.tkinfo,"",@"SHT_NOTE"
	.sectionflags	@"SHF_NOTE_NV_TKINFO"
	.tkinfo
        /*0018*/ 	.word	0x00000002
        /*0030*/ 	.string	""
        /*0030*/ 	.string	"ptxas"
        /*0030*/ 	.string	"Cuda compilation tools, release 13.0, V13.0.88"
        /*0030*/ 	.string	"Build cuda_13.0.r13.0/compiler.36424714_0"
        /*0030*/ 	.string	"-arch sm_100 -m 64 "



//--------------------- .note.nv.cuinfo           --------------------------
	.section	.note.nv.cuinfo,"",@"SHT_NOTE"
	.sectionflags	@"SHF_NOTE_NV_CUINFO"
        /*0018*/ 	.short	0x0002
        /*001a*/ 	.short	0x0064
        /*001c*/ 	.short	0x0082
	.zero		2


//--------------------- .nv.info                  --------------------------
	.section	.nv.info,"",@"SHT_CUDA_INFO"
	.align	4


	//----- nvinfo : EIATTR_REGCOUNT
	.align		4
        /*0000*/ 	.byte	0x04, 0x2f
        /*0002*/ 	.short	(.L_1 - .L_0)
	.align		4
.L_0:
        /*0004*/ 	.word	index@(_Z12assign_statePh)
        /*0008*/ 	.word	0x00000006


	//----- nvinfo : EIATTR_FRAME_SIZE
	.align		4
.L_1:
        /*000c*/ 	.byte	0x04, 0x11
        /*000e*/ 	.short	(.L_3 - .L_2)
	.align		4
.L_2:
        /*0010*/ 	.word	index@(_Z12assign_statePh)
        /*0014*/ 	.word	0x00000000


	//----- nvinfo : EIATTR_MIN_STACK_SIZE
	.align		4
.L_3:
        /*0018*/ 	.byte	0x04, 0x12
        /*001a*/ 	.short	(.L_5 - .L_4)
	.align		4
.L_4:
        /*001c*/ 	.word	index@(_Z12assign_statePh)
        /*0020*/ 	.word	0x00000000
.L_5:


//--------------------- .nv.compat                --------------------------
	.section	.nv.compat,"",@"SHT_CUDA_COMPAT_INFO"
	.align	4
        /*0000*/ 	.byte	0x02, 0x09, 0x00, 0x00, 0x02, 0x02, 0x01, 0x00, 0x02, 0x05, 0x05, 0x00, 0x03, 0x07, 0x01, 0x01
        /*0010*/ 	.byte	0x02, 0x03, 0x00, 0x00, 0x02, 0x06, 0x01, 0x00, 0x04, 0x0b, 0x08, 0x00, 0x09, 0x00, 0x00, 0x00
        /*0020*/ 	.byte	0x00, 0x00, 0x00, 0x00


//--------------------- .nv.info._Z12assign_statePh --------------------------
	.section	.nv.info._Z12assign_statePh,"",@"SHT_CUDA_INFO"
	.sectionflags	@""
	.align	4


	//----- nvinfo : EIATTR_CUDA_API_VERSION
	.align		4
        /*0000*/ 	.byte	0x04, 0x37
        /*0002*/ 	.short	(.L_7 - .L_6)
.L_6:
        /*0004*/ 	.word	0x00000082


	//----- nvinfo : EIATTR_KPARAM_INFO
	.align		4
.L_7:
        /*0008*/ 	.byte	0x04, 0x17
        /*000a*/ 	.short	(.L_9 - .L_8)
.L_8:
        /*000c*/ 	.word	0x00000000
        /*0010*/ 	.short	0x0000
        /*0012*/ 	.short	0x0000
        /*0014*/ 	.byte	0x00, 0xf5, 0x21, 0x00


	//----- nvinfo : EIATTR_SPARSE_MMA_MASK
	.align		4
.L_9:
        /*0018*/ 	.byte	0x03, 0x50
        /*001a*/ 	.short	0x0000


	//----- nvinfo : EIATTR_MAXREG_COUNT
	.align		4
        /*001c*/ 	.byte	0x03, 0x1b
        /*001e*/ 	.short	0x00ff


	//----- nvinfo : EIATTR_MERCURY_ISA_VERSION
	.align		4
        /*0020*/ 	.byte	0x03, 0x5f
        /*0022*/ 	.short	0x0101


	//----- nvinfo : EIATTR_VRC_CTA_INIT_COUNT
	.align		4
        /*0024*/ 	.byte	0x02, 0x4a
	.zero		1
	.zero		1


	//----- nvinfo : EIATTR_EXIT_INSTR_OFFSETS
	.align		4
        /*0028*/ 	.byte	0x04, 0x1c
        /*002a*/ 	.short	(.L_11 - .L_10)


	//   ....[0]....
.L_10:
        /*002c*/ 	.word	0x00000080


	//----- nvinfo : EIATTR_CBANK_PARAM_SIZE
	.align		4
.L_11:
        /*0030*/ 	.byte	0x03, 0x19
        /*0032*/ 	.short	0x0008


	//----- nvinfo : EIATTR_PARAM_CBANK
	.align		4
        /*0034*/ 	.byte	0x04, 0x0a
        /*0036*/ 	.short	(.L_13 - .L_12)
	.align		4
.L_12:
        /*0038*/ 	.word	index@(.nv.constant0._Z12assign_statePh)
        /*003c*/ 	.short	0x0380
        /*003e*/ 	.short	0x0008


	//----- nvinfo : EIATTR_SW_WAR
	.align		4
.L_13:
        /*0040*/ 	.byte	0x04, 0x36
        /*0042*/ 	.short	(.L_15 - .L_14)
.L_14:
        /*0044*/ 	.word	0x00000008
.L_15:


//--------------------- .nv.callgraph             --------------------------
	.section	.nv.callgraph,"",@"SHT_CUDA_CALLGRAPH"
	.align	4
	.sectionentsize	8
	.align		4
        /*0000*/ 	.word	0x00000000
	.align		4
        /*0004*/ 	.word	0xffffffff
	.align		4
        /*0008*/ 	.word	0x00000000
	.align		4
        /*000c*/ 	.word	0xfffffffe
	.align		4
        /*0010*/ 	.word	0x00000000
	.align		4
        /*0014*/ 	.word	0xfffffffd
	.align		4
        /*0018*/ 	.word	0x00000000
	.align		4
        /*001c*/ 	.word	0xfffffffc


//--------------------- .text._Z12assign_statePh  --------------------------
	.section	.text._Z12assign_statePh,"ax",@progbits
	.align	128
        .global         _Z12assign_statePh
        .type           _Z12assign_statePh,@function
        .size           _Z12assign_statePh,(.L_x_1 - _Z12assign_statePh)
        .other          _Z12assign_statePh,@"STO_CUDA_ENTRY STV_DEFAULT"
_Z12assign_statePh:
.text._Z12assign_statePh:
[----:B------:R-:W-:Y:S01]  /*0000*/  LDC R1, c[0x0][0x37c] ;  /* 0x0000df00ff017b82 */ /* 0x000fe20000000800 */
[----:B------:R-:W0:Y:S01]  /*0010*/  S2R R2, SR_TID.X ;  /* 0x0000000000027919 */ /* 0x000e220000002100 */
[----:B------:R-:W0:Y:S01]  /*0020*/  LDCU.64 UR6, c[0x0][0x380] ;  /* 0x00007000ff0677ac */ /* 0x000e220008000a00 */
[----:B------:R-:W-:Y:S01]  /*0030*/  IMAD.MOV.U32 R0, RZ, RZ, 0x2a ;  /* 0x0000002aff007424 */ /* 0x000fe200078e00ff */
[----:B------:R-:W1:Y:S01]  /*0040*/  LDCU.64 UR4, c[0x0][0x358] ;  /* 0x00006b00ff0477ac */ /* 0x000e620008000a00 */
[----:B0-----:R-:W-:-:S04]  /*0050*/  IADD3 R2, P0, PT, R2, UR6, RZ ;  /* 0x0000000602027c10 */ /* 0x001fc8000ff1e0ff */
[----:B------:R-:W-:-:S05]  /*0060*/  IADD3.X R3, PT, PT, RZ, UR7, RZ, P0, !PT ;  /* 0x00000007ff037c10 */ /* 0x000fca00087fe4ff */
[----:B-1----:R-:W-:Y:S01]  /*0070*/  STG.E.U8 desc[UR4][R2.64], R0 ;  /* 0x0000000002007986 */ /* 0x002fe2000c101104 */
[----:B------:R-:W-:Y:S05]  /*0080*/  EXIT ;  /* 0x000000000000794d */ /* 0x000fea0003800000 */
.L_x_0:
[----:B------:R-:W-:-:S00]  /*0090*/  BRA `(.L_x_0) ;  /* 0xfffffffc00fc7947 */ /* 0x000fc0000383ffff */
[----:B------:R-:W-:-:S00]  /*00a0*/  NOP ;  /* 0x0000000000007918 */ /* 0x000fc00000000000 */
        /* <DEDUP_REMOVED lines=13> */
.L_x_1:


//--------------------- .nv.shared.reserved.0     --------------------------
	.section	.nv.shared.reserved.0,"aw",@nobits
	.weak		__nv_reservedSMEM_offset_0_alias
	.size		__nv_reservedSMEM_offset_0_alias, 0, 64
	.other		__nv_reservedSMEM_offset_0_alias,@"STO_CUDA_RESERVED_SHARED STV_DEFAULT"
__nv_reservedSMEM_offset_0_alias:
	.zero		0
	.zero		64


//--------------------- .nv.constant0._Z12assign_statePh --------------------------
	.section	.nv.constant0._Z12assign_statePh,"a",@progbits
	.sectionflags	@""
	.align	4
.nv.constant0._Z12assign_statePh:
	.zero		904


//--------------------- SYMBOLS --------------------------

	.type		.nv.reservedSmem.offset0,@object
	.size		.nv.reservedSmem.offset0,0x4
